//
// Generated by NVIDIA NVVM Compiler
//
// Compiler Build ID: CL-36424714
// Cuda compilation tools, release 13.0, V13.0.88
// Based on NVVM 20.0.0
//

.version 9.0
.target sm_100
.address_size 64

	// .globl	_Z9addKernelPKfS0_Pfi

.visible .entry _Z9addKernelPKfS0_Pfi(
	.param .u64 .ptr .align 1 _Z9addKernelPKfS0_Pfi_param_0,
	.param .u64 .ptr .align 1 _Z9addKernelPKfS0_Pfi_param_1,
	.param .u64 .ptr .align 1 _Z9addKernelPKfS0_Pfi_param_2,
	.param .u32 _Z9addKernelPKfS0_Pfi_param_3
)
{
	.reg .pred 	%p<2>;
	.reg .b32 	%r<6>;
	.reg .b32 	%f<4>;
	.reg .b64 	%rd<11>;

	ld.param.u64 	%rd1, [_Z9addKernelPKfS0_Pfi_param_0];
	ld.param.u64 	%rd2, [_Z9addKernelPKfS0_Pfi_param_1];
	ld.param.u64 	%rd3, [_Z9addKernelPKfS0_Pfi_param_2];
	ld.param.u32 	%r2, [_Z9addKernelPKfS0_Pfi_param_3];
	mov.u32 	%r3, %ctaid.x;
	mov.u32 	%r4, %ntid.x;
	mov.u32 	%r5, %tid.x;
	mad.lo.s32 	%r1, %r3, %r4, %r5;
	setp.ge.s32 	%p1, %r1, %r2;
	@%p1 bra 	$L__BB0_2;
	cvta.to.global.u64 	%rd4, %rd1;
	cvta.to.global.u64 	%rd5, %rd2;
	cvta.to.global.u64 	%rd6, %rd3;
	mul.wide.s32 	%rd7, %r1, 4;
	add.s64 	%rd8, %rd4, %rd7;
	ld.global.f32 	%f1, [%rd8];
	add.s64 	%rd9, %rd5, %rd7;
	ld.global.f32 	%f2, [%rd9];
	add.f32 	%f3, %f1, %f2;
	add.s64 	%rd10, %rd6, %rd7;
	st.global.f32 	[%rd10], %f3;
$L__BB0_2:
	ret;

}
	// .globl	_Z9subKernelPKfS0_Pfi
.visible .entry _Z9subKernelPKfS0_Pfi(
	.param .u64 .ptr .align 1 _Z9subKernelPKfS0_Pfi_param_0,
	.param .u64 .ptr .align 1 _Z9subKernelPKfS0_Pfi_param_1,
	.param .u64 .ptr .align 1 _Z9subKernelPKfS0_Pfi_param_2,
	.param .u32 _Z9subKernelPKfS0_Pfi_param_3
)
{
	.reg .pred 	%p<2>;
	.reg .b32 	%r<6>;
	.reg .b32 	%f<4>;
	.reg .b64 	%rd<11>;

	ld.param.u64 	%rd1, [_Z9subKernelPKfS0_Pfi_param_0];
	ld.param.u64 	%rd2, [_Z9subKernelPKfS0_Pfi_param_1];
	ld.param.u64 	%rd3, [_Z9subKernelPKfS0_Pfi_param_2];
	ld.param.u32 	%r2, [_Z9subKernelPKfS0_Pfi_param_3];
	mov.u32 	%r3, %ctaid.x;
	mov.u32 	%r4, %ntid.x;
	mov.u32 	%r5, %tid.x;
	mad.lo.s32 	%r1, %r3, %r4, %r5;
	setp.ge.s32 	%p1, %r1, %r2;
	@%p1 bra 	$L__BB1_2;
	cvta.to.global.u64 	%rd4, %rd1;
	cvta.to.global.u64 	%rd5, %rd2;
	cvta.to.global.u64 	%rd6, %rd3;
	mul.wide.s32 	%rd7, %r1, 4;
	add.s64 	%rd8, %rd4, %rd7;
	ld.global.f32 	%f1, [%rd8];
	add.s64 	%rd9, %rd5, %rd7;
	ld.global.f32 	%f2, [%rd9];
	sub.f32 	%f3, %f1, %f2;
	add.s64 	%rd10, %rd6, %rd7;
	st.global.f32 	[%rd10], %f3;
$L__BB1_2:
	ret;

}


// ===== COMPILED SASS (sm_100) =====

	.target	sm_100

	.elftype	@"ET_EXEC"


//--------------------- .note.nv.tkinfo           --------------------------
	.section	.note.nv.tkinfo,"",@"SHT_NOTE"
	.sectionflags	@"SHF_NOTE_NV_TKINFO"
	.tkinfo
        /*0018*/ 	.word	0x00000002
        /*0030*/ 	.string	""
        /*0030*/ 	.string	"ptxas"
        /*0030*/ 	.string	"Cuda compilation tools, release 13.0, V13.0.88"
        /*0030*/ 	.string	"Build cuda_13.0.r13.0/compiler.36424714_0"
        /*0030*/ 	.string	"-arch sm_100 -m 64 "



//--------------------- .note.nv.cuinfo           --------------------------
	.section	.note.nv.cuinfo,"",@"SHT_NOTE"
	.sectionflags	@"SHF_NOTE_NV_CUINFO"
        /*0018*/ 	.short	0x0002
        /*001a*/ 	.short	0x0064
        /*001c*/ 	.short	0x0082
	.zero		2


//--------------------- .nv.info                  --------------------------
	.section	.nv.info,"",@"SHT_CUDA_INFO"
	.align	4


	//----- nvinfo : EIATTR_REGCOUNT
	.align		4
        /*0000*/ 	.byte	0x04, 0x2f
        /*0002*/ 	.short	(.L_1 - .L_0)
	.align		4
.L_0:
        /*0004*/ 	.word	index@(_Z9addKernelPKfS0_Pfi)
        /*0008*/ 	.word	0x0000000c


	//----- nvinfo : EIATTR_FRAME_SIZE
	.align		4
.L_1:
        /*000c*/ 	.byte	0x04, 0x11
        /*000e*/ 	.short	(.L_3 - .L_2)
	.align		4
.L_2:
        /*0010*/ 	.word	index@(_Z9addKernelPKfS0_Pfi)
        /*0014*/ 	.word	0x00000000


	//----- nvinfo : EIATTR_REGCOUNT
	.align		4
.L_3:
        /*0018*/ 	.byte	0x04, 0x2f
        /*001a*/ 	.short	(.L_5 - .L_4)
	.align		4
.L_4:
        /*001c*/ 	.word	index@(_Z9subKernelPKfS0_Pfi)
        /*0020*/ 	.word	0x0000000c


	//----- nvinfo : EIATTR_FRAME_SIZE
	.align		4
.L_5:
        /*0024*/ 	.byte	0x04, 0x11
        /*0026*/ 	.short	(.L_7 - .L_6)
	.align		4
.L_6:
        /*0028*/ 	.word	index@(_Z9subKernelPKfS0_Pfi)
        /*002c*/ 	.word	0x00000000


	//----- nvinfo : EIATTR_MIN_STACK_SIZE
	.align		4
.L_7:
        /*0030*/ 	.byte	0x04, 0x12
        /*0032*/ 	.short	(.L_9 - .L_8)
	.align		4
.L_8:
        /*0034*/ 	.word	index@(_Z9subKernelPKfS0_Pfi)
        /*0038*/ 	.word	0x00000000


	//----- nvinfo : EIATTR_MIN_STACK_SIZE
	.align		4
.L_9:
        /*003c*/ 	.byte	0x04, 0x12
        /*003e*/ 	.short	(.L_11 - .L_10)
	.align		4
.L_10:
        /*0040*/ 	.word	index@(_Z9addKernelPKfS0_Pfi)
        /*0044*/ 	.word	0x00000000
.L_11:


//--------------------- .nv.compat                --------------------------
	.section	.nv.compat,"",@"SHT_CUDA_COMPAT_INFO"
	.align	4
        /*0000*/ 	.byte	0x02, 0x09, 0x00, 0x00, 0x02, 0x02, 0x01, 0x00, 0x02, 0x05, 0x05, 0x00, 0x03, 0x07, 0x01, 0x01
        /*0010*/ 	.byte	0x02, 0x03, 0x00, 0x00, 0x02, 0x06, 0x01, 0x00, 0x04, 0x0b, 0x08, 0x00, 0x09, 0x00, 0x00, 0x00
        /*0020*/ 	.byte	0x00, 0x00, 0x00, 0x00


//--------------------- .nv.info._Z9subKernelPKfS0_Pfi --------------------------
	.section	.nv.info._Z9subKernelPKfS0_Pfi,"",@"SHT_CUDA_INFO"
	.sectionflags	@""
	.align	4


	//----- nvinfo : EIATTR_CUDA_API_VERSION
	.align		4
        /*0000*/ 	.byte	0x04, 0x37
        /*0002*/ 	.short	(.L_13 - .L_12)
.L_12:
        /*0004*/ 	.word	0x00000082


	//----- nvinfo : EIATTR_KPARAM_INFO
	.align		4
.L_13:
        /*0008*/ 	.byte	0x04, 0x17
        /*000a*/ 	.short	(.L_15 - .L_14)
.L_14:
        /*000c*/ 	.word	0x00000000
        /*0010*/ 	.short	0x0003
        /*0012*/ 	.short	0x0018
        /*0014*/ 	.byte	0x00, 0xf0, 0x11, 0x00


	//----- nvinfo : EIATTR_KPARAM_INFO
	.align		4
.L_15:
        /*0018*/ 	.byte	0x04, 0x17
        /*001a*/ 	.short	(.L_17 - .L_16)
.L_16:
        /*001c*/ 	.word	0x00000000
        /*0020*/ 	.short	0x0002
        /*0022*/ 	.short	0x0010
        /*0024*/ 	.byte	0x00, 0xf5, 0x21, 0x00


	//----- nvinfo : EIATTR_KPARAM_INFO
	.align		4
.L_17:
        /*0028*/ 	.byte	0x04, 0x17
        /*002a*/ 	.short	(.L_19 - .L_18)
.L_18:
        /*002c*/ 	.word	0x00000000
        /*0030*/ 	.short	0x0001
        /*0032*/ 	.short	0x0008
        /*0034*/ 	.byte	0x00, 0xf5, 0x21, 0x00


	//----- nvinfo : EIATTR_KPARAM_INFO
	.align		4
.L_19:
        /*0038*/ 	.byte	0x04, 0x17
        /*003a*/ 	.short	(.L_21 - .L_20)
.L_20:
        /*003c*/ 	.word	0x00000000
        /*0040*/ 	.short	0x0000
        /*0042*/ 	.short	0x0000
        /*0044*/ 	.byte	0x00, 0xf5, 0x21, 0x00


	//----- nvinfo : EIATTR_SPARSE_MMA_MASK
	.align		4
.L_21:
        /*0048*/ 	.byte	0x03, 0x50
        /*004a*/ 	.short	0x0000


	//----- nvinfo : EIATTR_MAXREG_COUNT
	.align		4
        /*004c*/ 	.byte	0x03, 0x1b
        /*004e*/ 	.short	0x00ff


	//----- nvinfo : EIATTR_MERCURY_ISA_VERSION
	.align		4
        /*0050*/ 	.byte	0x03, 0x5f
        /*0052*/ 	.short	0x0101


	//----- nvinfo : EIATTR_VRC_CTA_INIT_COUNT
	.align		4
        /*0054*/ 	.byte	0x02, 0x4a
	.zero		1
	.zero		1


	//----- nvinfo : EIATTR_EXIT_INSTR_OFFSETS
	.align		4
        /*0058*/ 	.byte	0x04, 0x1c
        /*005a*/ 	.short	(.L_23 - .L_22)


	//   ....[0]....
.L_22:
        /*005c*/ 	.word	0x00000070


	//   ....[1]....
        /*0060*/ 	.word	0x00000130


	//----- nvinfo : EIATTR_CBANK_PARAM_SIZE
	.align		4
.L_23:
        /*0064*/ 	.byte	0x03, 0x19
        /*0066*/ 	.short	0x001c


	//----- nvinfo : EIATTR_PARAM_CBANK
	.align		4
        /*0068*/ 	.byte	0x04, 0x0a
        /*006a*/ 	.short	(.L_25 - .L_24)
	.align		4
.L_24:
        /*006c*/ 	.word	index@(.nv.constant0._Z9subKernelPKfS0_Pfi)
        /*0070*/ 	.short	0x0380
        /*0072*/ 	.short	0x001c


	//----- nvinfo : EIATTR_SW_WAR
	.align		4
.L_25:
        /*0074*/ 	.byte	0x04, 0x36
        /*0076*/ 	.short	(.L_27 - .L_26)
.L_26:
        /*0078*/ 	.word	0x00000008
.L_27:


//--------------------- .nv.info._Z9addKernelPKfS0_Pfi --------------------------
	.section	.nv.info._Z9addKernelPKfS0_Pfi,"",@"SHT_CUDA_INFO"
	.sectionflags	@""
	.align	4


	//----- nvinfo : EIATTR_CUDA_API_VERSION
	.align		4
        /*0000*/ 	.byte	0x04, 0x37
        /*0002*/ 	.short	(.L_29 - .L_28)
.L_28:
        /*0004*/ 	.word	0x00000082


	//----- nvinfo : EIATTR_KPARAM_INFO
	.align		4
.L_29:
        /*0008*/ 	.byte	0x04, 0x17
        /*000a*/ 	.short	(.L_31 - .L_30)
.L_30:
        /*000c*/ 	.word	0x00000000
        /*0010*/ 	.short	0x0003
        /*0012*/ 	.short	0x0018
        /*0014*/ 	.byte	0x00, 0xf0, 0x11, 0x00


	//----- nvinfo : EIATTR_KPARAM_INFO
	.align		4
.L_31:
        /*0018*/ 	.byte	0x04, 0x17
        /*001a*/ 	.short	(.L_33 - .L_32)
.L_32:
        /*001c*/ 	.word	0x00000000
        /*0020*/ 	.short	0x0002
        /*0022*/ 	.short	0x0010
        /*0024*/ 	.byte	0x00, 0xf5, 0x21, 0x00


	//----- nvinfo : EIATTR_KPARAM_INFO
	.align		4
.L_33:
        /*0028*/ 	.byte	0x04, 0x17
        /*002a*/ 	.short	(.L_35 - .L_34)
.L_34:
        /*002c*/ 	.word	0x00000000
        /*0030*/ 	.short	0x0001
        /*0032*/ 	.short	0x0008
        /*0034*/ 	.byte	0x00, 0xf5, 0x21, 0x00


	//----- nvinfo : EIATTR_KPARAM_INFO
	.align		4
.L_35:
        /*0038*/ 	.byte	0x04, 0x17
        /*003a*/ 	.short	(.L_37 - .L_36)
.L_36:
        /*003c*/ 	.word	0x00000000
        /*0040*/ 	.short	0x0000
        /*0042*/ 	.short	0x0000
        /*0044*/ 	.byte	0x00, 0xf5, 0x21, 0x00


	//----- nvinfo : EIATTR_SPARSE_MMA_MASK
	.align		4
.L_37:
        /*0048*/ 	.byte	0x03, 0x50
        /*004a*/ 	.short	0x0000


	//----- nvinfo : EIATTR_MAXREG_COUNT
	.align		4
        /*004c*/ 	.byte	0x03, 0x1b
        /*004e*/ 	.short	0x00ff


	//----- nvinfo : EIATTR_MERCURY_ISA_VERSION
	.align		4
        /*0050*/ 	.byte	0x03, 0x5f
        /*0052*/ 	.short	0x0101


	//----- nvinfo : EIATTR_VRC_CTA_INIT_COUNT
	.align		4
        /*0054*/ 	.byte	0x02, 0x4a
	.zero		1
	.zero		1


	//----- nvinfo : EIATTR_EXIT_INSTR_OFFSETS
	.align		4
        /*0058*/ 	.byte	0x04, 0x1c
        /*005a*/ 	.short	(.L_39 - .L_38)


	//   ....[0]....
.L_38:
        /*005c*/ 	.word	0x00000070


	//   ....[1]....
        /*0060*/ 	.word	0x00000130


	//----- nvinfo : EIATTR_CBANK_PARAM_SIZE
	.align		4
.L_39:
        /*0064*/ 	.byte	0x03, 0x19
        /*0066*/ 	.short	0x001c


	//----- nvinfo : EIATTR_PARAM_CBANK
	.align		4
        /*0068*/ 	.byte	0x04, 0x0a
        /*006a*/ 	.short	(.L_41 - .L_40)
	.align		4
.L_40:
        /*006c*/ 	.word	index@(.nv.constant0._Z9addKernelPKfS0_Pfi)
        /*0070*/ 	.short	0x0380
        /*0072*/ 	.short	0x001c


	//----- nvinfo : EIATTR_SW_WAR
	.align		4
.L_41:
        /*0074*/ 	.byte	0x04, 0x36
        /*0076*/ 	.short	(.L_43 - .L_42)
.L_42:
        /*0078*/ 	.word	0x00000008
.L_43:


//--------------------- .nv.callgraph             --------------------------
	.section	.nv.callgraph,"",@"SHT_CUDA_CALLGRAPH"
	.align	4
	.sectionentsize	8
	.align		4
        /*0000*/ 	.word	0x00000000
	.align		4
        /*0004*/ 	.word	0xffffffff
	.align		4
        /*0008*/ 	.word	0x00000000
	.align		4
        /*000c*/ 	.word	0xfffffffe
	.align		4
        /*0010*/ 	.word	0x00000000
	.align		4
        /*0014*/ 	.word	0xfffffffd
	.align		4
        /*0018*/ 	.word	0x00000000
	.align		4
        /*001c*/ 	.word	0xfffffffc


//--------------------- .text._Z9subKernelPKfS0_Pfi --------------------------
	.section	.text._Z9subKernelPKfS0_Pfi,"ax",@progbits
	.align	128
        .global         _Z9subKernelPKfS0_Pfi
        .type           _Z9subKernelPKfS0_Pfi,@function
        .size           _Z9subKernelPKfS0_Pfi,(.L_x_2 - _Z9subKernelPKfS0_Pfi)
        .other          _Z9subKernelPKfS0_Pfi,@"STO_CUDA_ENTRY STV_DEFAULT"
_Z9subKernelPKfS0_Pfi:
.text._Z9subKernelPKfS0_Pfi:
[----:B------:R-:W-:Y:S01]  /*0000*/  LDC R1, c[0x0][0x37c] ;  /* 0x0000df00ff017b82 */ /* 0x000fe20000000800 */
[----:B------:R-:W0:Y:S07]  /*0010*/  S2R R0, SR_TID.X ;  /* 0x0000000000007919 */ /* 0x000e2e0000002100 */
[----:B------:R-:W0:Y:S01]  /*0020*/  S2UR UR4, SR_CTAID.X ;  /* 0x00000000000479c3 */ /* 0x000e220000002500 */
[----:B------:R-:W1:Y:S07]  /*0030*/  LDCU UR5, c[0x0][0x398] ;  /* 0x00007300ff0577ac */ /* 0x000e6e0008000800 */
[----:B------:R-:W0:Y:S02]  /*0040*/  LDC R9, c[0x0][0x360] ;  /* 0x0000d800ff097b82 */ /* 0x000e240000000800 */
[----:B0-----:R-:W-:-:S05]  /*0050*/  IMAD R9, R9, UR4, R0 ;  /* 0x0000000409097c24 */ /* 0x001fca000f8e0200 */
[----:B-1----:R-:W-:-:S13]  /*0060*/  ISETP.GE.AND P0, PT, R9, UR5, PT ;  /* 0x0000000509007c0c */ /* 0x002fda000bf06270 */
[----:B------:R-:W-:Y:S05]  /*0070*/  @P0 EXIT ;  /* 0x000000000000094d */ /* 0x000fea0003800000 */
[----:B------:R-:W0:Y:S01]  /*0080*/  LDC.64 R2, c[0x0][0x380] ;  /* 0x0000e000ff027b82 */ /* 0x000e220000000a00 */
[----:B------:R-:W1:Y:S07]  /*0090*/  LDCU.64 UR4, c[0x0][0x358] ;  /* 0x00006b00ff0477ac */ /* 0x000e6e0008000a00 */
[----:B------:R-:W2:Y:S08]  /*00a0*/  LDC.64 R4, c[0x0][0x388] ;  /* 0x0000e200ff047b82 */ /* 0x000eb00000000a00 */
[----:B------:R-:W3:Y:S01]  /*00b0*/  LDC.64 R6, c[0x0][0x390] ;  /* 0x0000e400ff067b82 */ /* 0x000ee20000000a00 */
[----:B0-----:R-:W-:-:S06]  /*00c0*/  IMAD.WIDE R2, R9, 0x4, R2 ;  /* 0x0000000409027825 */ /* 0x001fcc00078e0202 */
[----:B-1----:R-:W4:Y:S01]  /*00d0*/  LDG.E R2, desc[UR4][R2.64] ;  /* 0x0000000402027981 */ /* 0x002f22000c1e1900 */
[----:B--2---:R-:W-:-:S06]  /*00e0*/  IMAD.WIDE R4, R9, 0x4, R4 ;  /* 0x0000000409047825 */ /* 0x004fcc00078e0204 */
[----:B------:R-:W4:Y:S01]  /*00f0*/  LDG.E R5, desc[UR4][R4.64] ;  /* 0x0000000404057981 */ /* 0x000f22000c1e1900 */
[----:B---3--:R-:W-:-:S04]  /*0100*/  IMAD.WIDE R6, R9, 0x4, R6 ;  /* 0x0000000409067825 */ /* 0x008fc800078e0206 */
[----:B----4-:R-:W-:-:S05]  /*0110*/  FADD R9, R2, -R5 ;  /* 0x8000000502097221 */ /* 0x010fca0000000000 */
[----:B------:R-:W-:Y:S01]  /*0120*/  STG.E desc[UR4][R6.64], R9 ;  /* 0x0000000906007986 */ /* 0x000fe2000c101904 */
[----:B------:R-:W-:Y:S05]  /*0130*/  EXIT ;  /* 0x000000000000794d */ /* 0x000fea0003800000 */
.L_x_0:
[----:B------:R-:W-:-:S00]  /*0140*/  BRA `(.L_x_0) ;  /* 0xfffffffc00fc7947 */ /* 0x000fc0000383ffff */
[----:B------:R-:W-:-:S00]  /*0150*/  NOP ;  /* 0x0000000000007918 */ /* 0x000fc00000000000 */
        /* <DEDUP_REMOVED lines=10> */
.L_x_2:


//--------------------- .text._Z9addKernelPKfS0_Pfi --------------------------
	.section	.text._Z9addKernelPKfS0_Pfi,"ax",@progbits
	.align	128
        .global         _Z9addKernelPKfS0_Pfi
        .type           _Z9addKernelPKfS0_Pfi,@function
        .size           _Z9addKernelPKfS0_Pfi,(.L_x_3 - _Z9addKernelPKfS0_Pfi)
        .other          _Z9addKernelPKfS0_Pfi,@"STO_CUDA_ENTRY STV_DEFAULT"
_Z9addKernelPKfS0_Pfi:
.text._Z9addKernelPKfS0_Pfi:
        /* <DEDUP_REMOVED lines=17> */
[----:B----4-:R-:W-:-:S05]  /*0110*/  FADD R9, R2, R5 ;  /* 0x0000000502097221 */ /* 0x010fca0000000000 */
[----:B------:R-:W-:Y:S01]  /*0120*/  STG.E desc[UR4][R6.64], R9 ;  /* 0x0000000906007986 */ /* 0x000fe2000c101904 */
[----:B------:R-:W-:Y:S05]  /*0130*/  EXIT ;  /* 0x000000000000794d */ /* 0x000fea0003800000 */
.L_x_1:
        /* <DEDUP_REMOVED lines=12> */
.L_x_3:


//--------------------- .nv.shared.reserved.0     --------------------------
	.section	.nv.shared.reserved.0,"aw",@nobits
	.weak		__nv_reservedSMEM_offset_0_alias
	.size		__nv_reservedSMEM_offset_0_alias, 0, 64
	.other		__nv_reservedSMEM_offset_0_alias,@"STO_CUDA_RESERVED_SHARED STV_DEFAULT"
__nv_reservedSMEM_offset_0_alias:
	.zero		0
	.zero		64


//--------------------- .nv.constant0._Z9subKernelPKfS0_Pfi --------------------------
	.section	.nv.constant0._Z9subKernelPKfS0_Pfi,"a",@progbits
	.sectionflags	@""
	.align	4
.nv.constant0._Z9subKernelPKfS0_Pfi:
	.zero		924


//--------------------- .nv.constant0._Z9addKernelPKfS0_Pfi --------------------------
	.section	.nv.constant0._Z9addKernelPKfS0_Pfi,"a",@progbits
	.sectionflags	@""
	.align	4
.nv.constant0._Z9addKernelPKfS0_Pfi:
	.zero		924


//--------------------- SYMBOLS --------------------------

	.type		.nv.reservedSmem.offset0,@object
	.size		.nv.reservedSmem.offset0,0x4
